	.headerflags	@"EF_CUDA_TEXMODE_UNIFIED EF_CUDA_64BIT_ADDRESS EF_CUDA_ACCELERATORS EF_CUDA_SM90 EF_CUDA_VIRTUAL_SM(EF_CUDA_SM90)"
	.elftype	@"ET_EXEC"


//--------------------- .nv.info                  --------------------------
	.section	.nv.info,"",@"SHT_CUDA_INFO"
	.align	4


	//----- nvinfo : EIATTR_REGCOUNT
	.align		4
        /*0000*/ 	.byte	0x04, 0x2f
        /*0002*/ 	.short	(.L_3 - .L_2)
	.align		4
.L_2:
        /*0004*/ 	.word	index@(triton_poi_fused__native_batch_norm_legit_no_training_relu_7)
        /*0008*/ 	.word	0x0000001a


	//----- nvinfo : EIATTR_MIN_STACK_SIZE
	.align		4
.L_3:
        /*000c*/ 	.byte	0x04, 0x12
        /*000e*/ 	.short	(.L_5 - .L_4)
	.align		4
.L_4:
        /*0010*/ 	.word	index@(triton_poi_fused__native_batch_norm_legit_no_training_relu_7)
        /*0014*/ 	.word	0x00000000


	//----- nvinfo : EIATTR_FRAME_SIZE
	.align		4
.L_5:
        /*0018*/ 	.byte	0x04, 0x11
        /*001a*/ 	.short	(.L_7 - .L_6)
	.align		4
.L_6:
        /*001c*/ 	.word	index@(triton_poi_fused__native_batch_norm_legit_no_training_relu_7)
        /*0020*/ 	.word	0x00000000


	//----- nvinfo : EIATTR_MIN_STACK_SIZE
	.align		4
.L_7:
        /*0024*/ 	.byte	0x04, 0x12
        /*0026*/ 	.short	(.L_9 - .L_8)
	.align		4
.L_8:
        /*0028*/ 	.word	index@(triton_poi_fused__native_batch_norm_legit_no_training_relu_7)
        /*002c*/ 	.word	0x00000000
.L_9:


//--------------------- .nv.info.triton_poi_fused__native_batch_norm_legit_no_training_relu_7 --------------------------
	.section	.nv.info.triton_poi_fused__native_batch_norm_legit_no_training_relu_7,"",@"SHT_CUDA_INFO"
	.sectionflags	@""
	.align	4


	//----- nvinfo : EIATTR_CUDA_API_VERSION
	.align		4
        /*0000*/ 	.byte	0x04, 0x37
        /*0002*/ 	.short	(.L_11 - .L_10)
.L_10:
        /*0004*/ 	.word	0x0000007c


	//----- nvinfo : EIATTR_KPARAM_INFO
	.align		4
.L_11:
        /*0008*/ 	.byte	0x04, 0x17
        /*000a*/ 	.short	(.L_13 - .L_12)
.L_12:
        /*000c*/ 	.word	0x00000000
        /*0010*/ 	.short	0x000b
        /*0012*/ 	.short	0x0058
        /*0014*/ 	.byte	0x00, 0xf0, 0x11, 0x00


	//----- nvinfo : EIATTR_KPARAM_INFO
	.align		4
.L_13:
        /*0018*/ 	.byte	0x04, 0x17
        /*001a*/ 	.short	(.L_15 - .L_14)
.L_14:
        /*001c*/ 	.word	0x00000000
        /*0020*/ 	.short	0x000a
        /*0022*/ 	.short	0x0050
        /*0024*/ 	.byte	0x00, 0xf4, 0x21, 0x00


	//----- nvinfo : EIATTR_KPARAM_INFO
	.align		4
.L_15:
        /*0028*/ 	.byte	0x04, 0x17
        /*002a*/ 	.short	(.L_17 - .L_16)
.L_16:
        /*002c*/ 	.word	0x00000000
        /*0030*/ 	.short	0x0009
        /*0032*/ 	.short	0x0048
        /*0034*/ 	.byte	0x00, 0xf4, 0x21, 0x00


	//----- nvinfo : EIATTR_KPARAM_INFO
	.align		4
.L_17:
        /*0038*/ 	.byte	0x04, 0x17
        /*003a*/ 	.short	(.L_19 - .L_18)
.L_18:
        /*003c*/ 	.word	0x00000000
        /*0040*/ 	.short	0x0008
        /*0042*/ 	.short	0x0040
        /*0044*/ 	.byte	0x00, 0xf4, 0x21, 0x00


	//----- nvinfo : EIATTR_KPARAM_INFO
	.align		4
.L_19:
        /*0048*/ 	.byte	0x04, 0x17
        /*004a*/ 	.short	(.L_21 - .L_20)
.L_20:
        /*004c*/ 	.word	0x00000000
        /*0050*/ 	.short	0x0007
        /*0052*/ 	.short	0x0038
        /*0054*/ 	.byte	0x00, 0xf4, 0x21, 0x00


	//----- nvinfo : EIATTR_KPARAM_INFO
	.align		4
.L_21:
        /*0058*/ 	.byte	0x04, 0x17
        /*005a*/ 	.short	(.L_23 - .L_22)
.L_22:
        /*005c*/ 	.word	0x00000000
        /*0060*/ 	.short	0x0006
        /*0062*/ 	.short	0x0030
        /*0064*/ 	.byte	0x00, 0xf4, 0x21, 0x00


	//----- nvinfo : EIATTR_KPARAM_INFO
	.align		4
.L_23:
        /*0068*/ 	.byte	0x04, 0x17
        /*006a*/ 	.short	(.L_25 - .L_24)
.L_24:
        /*006c*/ 	.word	0x00000000
        /*0070*/ 	.short	0x0005
        /*0072*/ 	.short	0x0028
        /*0074*/ 	.byte	0x00, 0xf4, 0x21, 0x00


	//----- nvinfo : EIATTR_KPARAM_INFO
	.align		4
.L_25:
        /*0078*/ 	.byte	0x04, 0x17
        /*007a*/ 	.short	(.L_27 - .L_26)
.L_26:
        /*007c*/ 	.word	0x00000000
        /*0080*/ 	.short	0x0004
        /*0082*/ 	.short	0x0020
        /*0084*/ 	.byte	0x00, 0xf4, 0x21, 0x00


	//----- nvinfo : EIATTR_KPARAM_INFO
	.align		4
.L_27:
        /*0088*/ 	.byte	0x04, 0x17
        /*008a*/ 	.short	(.L_29 - .L_28)
.L_28:
        /*008c*/ 	.word	0x00000000
        /*0090*/ 	.short	0x0003
        /*0092*/ 	.short	0x0018
        /*0094*/ 	.byte	0x00, 0xf4, 0x21, 0x00


	//----- nvinfo : EIATTR_KPARAM_INFO
	.align		4
.L_29:
        /*0098*/ 	.byte	0x04, 0x17
        /*009a*/ 	.short	(.L_31 - .L_30)
.L_30:
        /*009c*/ 	.word	0x00000000
        /*00a0*/ 	.short	0x0002
        /*00a2*/ 	.short	0x0010
        /*00a4*/ 	.byte	0x00, 0xf4, 0x21, 0x00


	//----- nvinfo : EIATTR_KPARAM_INFO
	.align		4
.L_31:
        /*00a8*/ 	.byte	0x04, 0x17
        /*00aa*/ 	.short	(.L_33 - .L_32)
.L_32:
        /*00ac*/ 	.word	0x00000000
        /*00b0*/ 	.short	0x0001
        /*00b2*/ 	.short	0x0008
        /*00b4*/ 	.byte	0x00, 0xf4, 0x21, 0x00


	//----- nvinfo : EIATTR_KPARAM_INFO
	.align		4
.L_33:
        /*00b8*/ 	.byte	0x04, 0x17
        /*00ba*/ 	.short	(.L_35 - .L_34)
.L_34:
        /*00bc*/ 	.word	0x00000000
        /*00c0*/ 	.short	0x0000
        /*00c2*/ 	.short	0x0000
        /*00c4*/ 	.byte	0x00, 0xf4, 0x21, 0x00


	//----- nvinfo : EIATTR_SPARSE_MMA_MASK
	.align		4
.L_35:
        /*00c8*/ 	.byte	0x03, 0x50
        /*00ca*/ 	.short	0x0000


	//----- nvinfo : EIATTR_MAXREG_COUNT
	.align		4
        /*00cc*/ 	.byte	0x03, 0x1b
        /*00ce*/ 	.short	0x00ff


	//----- nvinfo : EIATTR_EXIT_INSTR_OFFSETS
	.align		4
        /*00d0*/ 	.byte	0x04, 0x1c
        /*00d2*/ 	.short	(.L_37 - .L_36)


	//   ....[0]....
.L_36:
        /*00d4*/ 	.word	0x00000590


	//----- nvinfo : EIATTR_REQNTID
	.align		4
.L_37:
        /*00d8*/ 	.byte	0x04, 0x10
        /*00da*/ 	.short	(.L_39 - .L_38)
.L_38:
        /*00dc*/ 	.word	0x00000100
        /*00e0*/ 	.word	0x00000001
        /*00e4*/ 	.word	0x00000001


	//----- nvinfo : EIATTR_CBANK_PARAM_SIZE
	.align		4
.L_39:
        /*00e8*/ 	.byte	0x03, 0x19
        /*00ea*/ 	.short	0x005c


	//----- nvinfo : EIATTR_PARAM_CBANK
	.align		4
        /*00ec*/ 	.byte	0x04, 0x0a
        /*00ee*/ 	.short	(.L_41 - .L_40)
	.align		4
.L_40:
        /*00f0*/ 	.word	index@(.nv.constant0.triton_poi_fused__native_batch_norm_legit_no_training_relu_7)
        /*00f4*/ 	.short	0x0210
        /*00f6*/ 	.short	0x005c


	//----- nvinfo : EIATTR_SW_WAR
	.align		4
.L_41:
        /*00f8*/ 	.byte	0x04, 0x36
        /*00fa*/ 	.short	(.L_43 - .L_42)
.L_42:
        /*00fc*/ 	.word	0x00000008
.L_43:


//--------------------- .nv.callgraph             --------------------------
	.section	.nv.callgraph,"",@"SHT_CUDA_CALLGRAPH"
	.align	4
	.sectionentsize	8
	.align		4
        /*0000*/ 	.word	0x00000000
	.align		4
        /*0004*/ 	.word	0xffffffff
	.align		4
        /*0008*/ 	.word	0x00000000
	.align		4
        /*000c*/ 	.word	0xfffffffe
	.align		4
        /*0010*/ 	.word	0x00000000
	.align		4
        /*0014*/ 	.word	0xfffffffd
	.align		4
        /*0018*/ 	.word	0x00000000
	.align		4
        /*001c*/ 	.word	0xfffffffc


//--------------------- .nv.constant4             --------------------------
	.section	.nv.constant4,"a",@progbits
	.align	8
	.align		8
.nv.constant4:
        /*0000*/ 	.dword	_$_str
	.align		8
        /*0008*/ 	.dword	_$_str_$_2


//--------------------- .text.triton_poi_fused__native_batch_norm_legit_no_training_relu_7 --------------------------
	.section	.text.triton_poi_fused__native_batch_norm_legit_no_training_relu_7,"ax",@progbits
	.align	128
        .global         triton_poi_fused__native_batch_norm_legit_no_training_relu_7
        .type           triton_poi_fused__native_batch_norm_legit_no_training_relu_7,@function
        .size           triton_poi_fused__native_batch_norm_legit_no_training_relu_7,(.L_x_1 - triton_poi_fused__native_batch_norm_legit_no_training_relu_7)
        .other          triton_poi_fused__native_batch_norm_legit_no_training_relu_7,@"STO_CUDA_ENTRY STV_DEFAULT"
triton_poi_fused__native_batch_norm_legit_no_training_relu_7:
.text.triton_poi_fused__native_batch_norm_legit_no_training_relu_7:
[----:B------:R-:W-:Y:S01]  /*0000*/  LDC R1, c[0x0][0x28] ;  /* 0x00000a00ff017b82 */ /* 0x000fe20000000800 */
[----:B------:R-:W1:Y:S07]  /*0010*/  S2R R0, SR_TID.X ;  /* 0x0000000000007919 */ /* 0x000e6e0000002100 */
[----:B------:R-:W2:Y:S01]  /*0020*/  LDC.64 R14, c[0x0][0x220] ;  /* 0x00008800ff0e7b82 */ /* 0x000ea20000000a00 */
[----:B------:R-:W-:Y:S01]  /*0030*/  ULDC.64 UR4, c[0x0][0x208] ;  /* 0x0000820000047ab9 */ /* 0x000fe20000000a00 */
[----:B------:R-:W3:Y:S06]  /*0040*/  S2R R5, SR_CTAID.X ;  /* 0x0000000000057919 */ /* 0x000eec0000002500 */
[----:B------:R-:W4:Y:S08]  /*0050*/  LDC.64 R18, c[0x0][0x218] ;  /* 0x00008600ff127b82 */ /* 0x000f300000000a00 */
[----:B------:R-:W5:Y:S08]  /*0060*/  LDC.64 R20, c[0x0][0x238] ;  /* 0x00008e00ff147b82 */ /* 0x000f700000000a00 */
[----:B------:R-:W2:Y:S01]  /*0070*/  LDC.64 R16, c[0x0][0x228] ;  /* 0x00008a00ff107b82 */ /* 0x000ea20000000a00 */
[----:B-1----:R-:W-:-:S07]  /*0080*/  SHF.L.U32 R0, R0, 0x1, RZ ;  /* 0x0000000100007819 */ /* 0x002fce00000006ff */
[----:B------:R-:W1:Y:S01]  /*0090*/  LDC.64 R12, c[0x0][0x230] ;  /* 0x00008c00ff0c7b82 */ /* 0x000e620000000a00 */
[----:B---3--:R-:W-:Y:S02]  /*00a0*/  SHF.R.S32.HI R3, RZ, 0x16, R5 ;  /* 0x00000016ff037819 */ /* 0x008fe40000011405 */
[----:B------:R-:W-:Y:S02]  /*00b0*/  LOP3.LUT R0, R0, 0x1fe, RZ, 0xc0, !PT ;  /* 0x000001fe00007812 */ /* 0x000fe400078ec0ff */
[----:B------:R-:W-:-:S03]  /*00c0*/  SGXT R3, R3, 0x1 ;  /* 0x000000010303781a */ /* 0x000fc60000000200 */
[----:B------:R-:W3:Y:S01]  /*00d0*/  LDC.64 R8, c[0x0][0x248] ;  /* 0x00009200ff087b82 */ /* 0x000ee20000000a00 */
[----:B------:R-:W-:-:S04]  /*00e0*/  LEA R0, R5, R0, 0x9 ;  /* 0x0000000005007211 */ /* 0x000fc800078e48ff */
[----:B------:R-:W-:-:S03]  /*00f0*/  LEA.HI R3, R3, R0, RZ, 0x8 ;  /* 0x0000000003037211 */ /* 0x000fc600078f40ff */
[----:B------:R-:W1:Y:S01]  /*0100*/  LDC.64 R4, c[0x0][0x240] ;  /* 0x00009000ff047b82 */ /* 0x000e620000000a00 */
[----:B------:R-:W-:-:S05]  /*0110*/  SHF.R.S32.HI R3, RZ, 0x8, R3 ;  /* 0x00000008ff037819 */ /* 0x000fca0000011403 */
[----:B------:R-:W-:-:S05]  /*0120*/  IMAD.HI R2, R3, 0x30c30c31, RZ ;  /* 0x30c30c3103027827 */ /* 0x000fca00078e02ff */
[----:B------:R-:W-:-:S04]  /*0130*/  SHF.R.U32.HI R7, RZ, 0x1f, R2 ;  /* 0x0000001fff077819 */ /* 0x000fc80000011602 */
[----:B------:R-:W-:Y:S02]  /*0140*/  LEA.HI.SX32 R2, R2, R7, 0x1a ;  /* 0x0000000702027211 */ /* 0x000fe400078fd2ff */
[----:B------:R-:W3:Y:S03]  /*0150*/  LDC.64 R6, c[0x0][0x250] ;  /* 0x00009400ff067b82 */ /* 0x000ee60000000a00 */
[----:B------:R-:W-:-:S04]  /*0160*/  IMAD R11, R2, -0x150, R3 ;  /* 0xfffffeb0020b7824 */ /* 0x000fc800078e0203 */
[C---:B01----:R-:W-:Y:S01]  /*0170*/  IMAD.WIDE R4, R11.reuse, 0x4, R4 ;  /* 0x000000040b047825 */ /* 0x043fe200078e0204 */
[----:B------:R-:W0:Y:S03]  /*0180*/  LDC.64 R2, c[0x0][0x210] ;  /* 0x00008400ff027b82 */ /* 0x000e260000000a00 */
[C---:B--2---:R-:W-:Y:S02]  /*0190*/  IMAD.WIDE R14, R11.reuse, 0x4, R14 ;  /* 0x000000040b0e7825 */ /* 0x044fe400078e020e */
[----:B------:R-:W2:Y:S04]  /*01a0*/  LDG.E.EL R5, desc[UR4][R4.64] ;  /* 0x0000000404057981 */ /* 0x000ea8000c2e1900 */
[----:B------:R5:W2:Y:S01]  /*01b0*/  LDG.E.EL R10, desc[UR4][R14.64] ;  /* 0x000000040e0a7981 */ /* 0x000aa2000c2e1900 */
[----:B----4-:R-:W-:-:S05]  /*01c0*/  IMAD.WIDE R18, R11, 0x4, R18 ;  /* 0x000000040b127825 */ /* 0x010fca00078e0212 */
[----:B------:R1:W4:Y:S01]  /*01d0*/  LDG.E.EL R4, desc[UR4][R18.64] ;  /* 0x0000000412047981 */ /* 0x000322000c2e1900 */
[----:B-----5:R-:W-:-:S04]  /*01e0*/  IMAD.WIDE R14, R11, 0x4, R20 ;  /* 0x000000040b0e7825 */ /* 0x020fc800078e0214 */
[----:B0-----:R-:W-:Y:S02]  /*01f0*/  IMAD.WIDE R2, R0, 0x4, R2 ;  /* 0x0000000400027825 */ /* 0x001fe400078e0202 */
[----:B------:R-:W5:Y:S04]  /*0200*/  LDG.E.EL R14, desc[UR4][R14.64] ;  /* 0x000000040e0e7981 */ /* 0x000f68000c2e1900 */
[----:B------:R-:W4:Y:S01]  /*0210*/  LDG.E.64 R2, desc[UR4][R2.64] ;  /* 0x0000000402027981 */ /* 0x000f22000c1e1b00 */
[----:B------:R-:W-:-:S04]  /*0220*/  IMAD.WIDE R20, R11, 0x4, R16 ;  /* 0x000000040b147825 */ /* 0x000fc800078e0210 */
[----:B------:R-:W-:-:S04]  /*0230*/  IMAD.WIDE R22, R11, 0x4, R12 ;  /* 0x000000040b167825 */ /* 0x000fc800078e020c */
[C---:B---3--:R-:W-:Y:S01]  /*0240*/  IMAD.WIDE R8, R11.reuse, 0x4, R8 ;  /* 0x000000040b087825 */ /* 0x048fe200078e0208 */
[----:B------:R-:W3:Y:S03]  /*0250*/  LDG.E.EL R12, desc[UR4][R22.64] ;  /* 0x00000004160c7981 */ /* 0x000ee6000c2e1900 */
[----:B------:R-:W-:Y:S01]  /*0260*/  IMAD.WIDE R6, R11, 0x4, R6 ;  /* 0x000000040b067825 */ /* 0x000fe200078e0206 */
[----:B------:R0:W3:Y:S04]  /*0270*/  LDG.E.EL R13, desc[UR4][R8.64] ;  /* 0x00000004080d7981 */ /* 0x0000e8000c2e1900 */
[----:B------:R-:W3:Y:S04]  /*0280*/  LDG.E.EL R11, desc[UR4][R20.64] ;  /* 0x00000004140b7981 */ /* 0x000ee8000c2e1900 */
[----:B------:R0:W3:Y:S01]  /*0290*/  LDG.E.EL R16, desc[UR4][R6.64] ;  /* 0x0000000406107981 */ /* 0x0000e2000c2e1900 */
[----:B-1----:R-:W-:Y:S01]  /*02a0*/  HFMA2.MMA R18, -RZ, RZ, 1.625, 0 ;  /* 0x3e800000ff127435 */ /* 0x002fe200000001ff */
[----:B0-----:R-:W0:Y:S08]  /*02b0*/  LDC.64 R8, c[0x0][0x258] ;  /* 0x00009600ff087b82 */ /* 0x001e300000000a00 */
[----:B------:R-:W1:Y:S01]  /*02c0*/  LDC.64 R6, c[0x0][0x260] ;  /* 0x00009800ff067b82 */ /* 0x000e620000000a00 */
[----:B0-----:R-:W-:-:S04]  /*02d0*/  IMAD.WIDE R8, R0, 0x4, R8 ;  /* 0x0000000400087825 */ /* 0x001fc800078e0208 */
[----:B-1----:R-:W-:-:S04]  /*02e0*/  IMAD.WIDE R6, R0, 0x4, R6 ;  /* 0x0000000400067825 */ /* 0x002fc800078e0206 */
[----:B--2---:R-:W-:Y:S01]  /*02f0*/  FADD R5, R5, 0.0010000000474974513054 ;  /* 0x3a83126f05057421 */ /* 0x004fe20000000000 */
[----:B------:R-:W-:-:S03]  /*0300*/  FADD R10, R10, 0.0010000000474974513054 ;  /* 0x3a83126f0a0a7421 */ /* 0x000fc60000000000 */
[----:B------:R-:W0:Y:S08]  /*0310*/  MUFU.SQRT R15, R5 ;  /* 0x00000005000f7308 */ /* 0x000e300000002000 */
[----:B------:R-:W1:Y:S01]  /*0320*/  MUFU.SQRT R17, R10 ;  /* 0x0000000a00117308 */ /* 0x000e620000002000 */
[C---:B0-----:R-:W-:Y:S02]  /*0330*/  FSETP.GT.AND P1, PT, R15.reuse, 8.50705917302346158658e+37, PT ;  /* 0x7e8000000f00780b */ /* 0x041fe40003f24000 */
[----:B------:R-:W-:-:S02]  /*0340*/  FSETP.GEU.AND P3, PT, R15, 1.175494350822287508e-38, PT ;  /* 0x008000000f00780b */ /* 0x000fc40003f6e000 */
[C---:B-1----:R-:W-:Y:S02]  /*0350*/  FSETP.GT.AND P0, PT, R17.reuse, 8.50705917302346158658e+37, PT ;  /* 0x7e8000001100780b */ /* 0x042fe40003f04000 */
[----:B------:R-:W-:-:S07]  /*0360*/  FSETP.GEU.AND P2, PT, R17, 1.175494350822287508e-38, PT ;  /* 0x008000001100780b */ /* 0x000fce0003f4e000 */
[----:B------:R-:W-:-:S04]  /*0370*/  @P1 FMUL R15, R15, 0.25 ;  /* 0x3e8000000f0f1820 */ /* 0x000fc80000400000 */
[----:B------:R-:W-:Y:S01]  /*0380*/  @!P3 FMUL R15, R15, 16777216 ;  /* 0x4b8000000f0fb820 */ /* 0x000fe20000400000 */
[----:B------:R-:W-:-:S04]  /*0390*/  @P0 FMUL R17, R17, 0.25 ;  /* 0x3e80000011110820 */ /* 0x000fc80000400000 */
[----:B------:R-:W-:Y:S01]  /*03a0*/  @!P2 FMUL R17, R17, 16777216 ;  /* 0x4b8000001111a820 */ /* 0x000fe20000400000 */
[----:B------:R-:W0:Y:S01]  /*03b0*/  MUFU.RCP R15, R15 ;  /* 0x0000000f000f7308 */ /* 0x000e220000001000 */
[C---:B------:R-:W-:Y:S02]  /*03c0*/  FSEL R10, R18.reuse, 1, P0 ;  /* 0x3f800000120a7808 */ /* 0x040fe40000000000 */
[----:B------:R-:W-:-:S05]  /*03d0*/  FSEL R18, R18, 1, P1 ;  /* 0x3f80000012127808 */ /* 0x000fca0000800000 */
[----:B------:R-:W1:Y:S01]  /*03e0*/  MUFU.RCP R17, R17 ;  /* 0x0000001100117308 */ /* 0x000e620000001000 */
[----:B------:R-:W-:Y:S01]  /*03f0*/  @!P3 FMUL R18, R18, 16777216 ;  /* 0x4b8000001212b820 */ /* 0x000fe20000400000 */
[----:B------:R-:W-:Y:S01]  /*0400*/  @!P2 FMUL R10, R10, 16777216 ;  /* 0x4b8000000a0aa820 */ /* 0x000fe20000400000 */
[C-C-:B----4-:R-:W-:Y:S02]  /*0410*/  FADD R5, R2.reuse, -R4.reuse ;  /* 0x8000000402057221 */ /* 0x150fe40000000000 */
[----:B0-----:R-:W-:Y:S01]  /*0420*/  FMUL R18, R15, R18 ;  /* 0x000000120f127220 */ /* 0x001fe20000400000 */
[C---:B------:R-:W-:Y:S01]  /*0430*/  FADD R15, R3.reuse, -R4 ;  /* 0x80000004030f7221 */ /* 0x040fe20000000000 */
[--C-:B-----5:R-:W-:Y:S01]  /*0440*/  FADD R3, R3, -R14.reuse ;  /* 0x8000000e03037221 */ /* 0x120fe20000000000 */
[----:B-1----:R-:W-:Y:S01]  /*0450*/  FMUL R10, R17, R10 ;  /* 0x0000000a110a7220 */ /* 0x002fe20000400000 */
[----:B------:R-:W-:Y:S02]  /*0460*/  FADD R17, R2, -R14 ;  /* 0x8000000e02117221 */ /* 0x000fe40000000000 */
[----:B------:R-:W-:Y:S01]  /*0470*/  FMUL R3, R18, R3 ;  /* 0x0000000312037220 */ /* 0x000fe20000400000 */
[C---:B------:R-:W-:Y:S01]  /*0480*/  FMUL R5, R10.reuse, R5 ;  /* 0x000000050a057220 */ /* 0x040fe20000400000 */
[----:B------:R-:W-:Y:S01]  /*0490*/  FMUL R15, R10, R15 ;  /* 0x0000000f0a0f7220 */ /* 0x000fe20000400000 */
[----:B------:R-:W-:Y:S01]  /*04a0*/  FMUL R17, R18, R17 ;  /* 0x0000001112117220 */ /* 0x000fe20000400000 */
[----:B---3--:R-:W-:Y:S01]  /*04b0*/  FFMA R3, R13, R3, R16 ;  /* 0x000000030d037223 */ /* 0x008fe20000000010 */
[C-C-:B------:R-:W-:Y:S01]  /*04c0*/  FFMA R5, R11.reuse, R5, R12.reuse ;  /* 0x000000050b057223 */ /* 0x140fe2000000000c */
[----:B------:R-:W-:Y:S01]  /*04d0*/  FFMA R15, R11, R15, R12 ;  /* 0x0000000f0b0f7223 */ /* 0x000fe2000000000c */
[----:B------:R-:W-:-:S02]  /*04e0*/  FFMA R17, R13, R17, R16 ;  /* 0x000000110d117223 */ /* 0x000fc40000000010 */
[----:B------:R-:W-:Y:S02]  /*04f0*/  FSETP.GEU.AND P0, PT, R3, RZ, PT ;  /* 0x000000ff0300720b */ /* 0x000fe40003f0e000 */
[----:B------:R-:W-:Y:S02]  /*0500*/  FSETP.GEU.AND P2, PT, R15, RZ, PT ;  /* 0x000000ff0f00720b */ /* 0x000fe40003f4e000 */
[----:B------:R-:W-:Y:S02]  /*0510*/  FSETP.GEU.AND P3, PT, R5, RZ, PT ;  /* 0x000000ff0500720b */ /* 0x000fe40003f6e000 */
[----:B------:R-:W-:Y:S02]  /*0520*/  FSETP.GEU.AND P1, PT, R17, RZ, PT ;  /* 0x000000ff1100720b */ /* 0x000fe40003f2e000 */
[----:B------:R-:W-:Y:S02]  /*0530*/  SEL R15, R15, RZ, P2 ;  /* 0x000000ff0f0f7207 */ /* 0x000fe40001000000 */
[----:B------:R-:W-:-:S02]  /*0540*/  SEL R14, R5, RZ, P3 ;  /* 0x000000ff050e7207 */ /* 0x000fc40001800000 */
[----:B------:R-:W-:Y:S02]  /*0550*/  SEL R3, R3, RZ, P0 ;  /* 0x000000ff03037207 */ /* 0x000fe40000000000 */
[----:B------:R-:W-:Y:S01]  /*0560*/  SEL R2, R17, RZ, P1 ;  /* 0x000000ff11027207 */ /* 0x000fe20000800000 */
[----:B------:R-:W-:Y:S04]  /*0570*/  STG.E.64 desc[UR4][R8.64], R14 ;  /* 0x0000000e08007986 */ /* 0x000fe8000c101b04 */
[----:B------:R-:W-:Y:S01]  /*0580*/  STG.E.64 desc[UR4][R6.64], R2 ;  /* 0x0000000206007986 */ /* 0x000fe2000c101b04 */
[----:B------:R-:W-:Y:S05]  /*0590*/  EXIT ;  /* 0x000000000000794d */ /* 0x000fea0003800000 */
.L_x_0:
[----:B------:R-:W-:-:S00]  /*05a0*/  BRA `(.L_x_0) ;  /* 0xfffffffc00fc7947 */ /* 0x000fc0000383ffff */
[----:B------:R-:W-:-:S00]  /*05b0*/  NOP ;  /* 0x0000000000007918 */ /* 0x000fc00000000000 */
        /* <DEDUP_REMOVED lines=12> */
.L_x_1:


//--------------------- .nv.global.init           --------------------------
	.section	.nv.global.init,"aw",@progbits
.nv.global.init:
	.type		_$_str,@object
	.size		_$_str,(_$_str_$_2 - _$_str)
_$_str:
        /*0000*/ 	.byte	0x5f, 0x5f, 0x43, 0x55, 0x44, 0x41, 0x5f, 0x46, 0x54, 0x5a, 0x00
	.type		_$_str_$_2,@object
	.size		_$_str_$_2,(.L_1 - _$_str_$_2)
_$_str_$_2:
        /*000b*/ 	.byte	0x5f, 0x5f, 0x43, 0x55, 0x44, 0x41, 0x5f, 0x50, 0x52, 0x45, 0x43, 0x5f, 0x53, 0x51, 0x52, 0x54
        /*001b*/ 	.byte	0x00
.L_1:


//--------------------- .nv.constant0.triton_poi_fused__native_batch_norm_legit_no_training_relu_7 --------------------------
	.section	.nv.constant0.triton_poi_fused__native_batch_norm_legit_no_training_relu_7,"a",@progbits
	.sectionflags	@""
	.align	4
.nv.constant0.triton_poi_fused__native_batch_norm_legit_no_training_relu_7:
	.zero		620
